.version 6.5
.target sm_30
.address_size 64

.visible .entry cvt_sat_s_u(
	.param .u64 input,
	.param .u64 output
)
{
	.reg .u64 	    in_addr;
    .reg .u64 	    out_addr;
    .reg .s32 	    temp;
    .reg .u32       temp2;
    .reg .s32 	    temp3;

	ld.param.u64 	in_addr, [input];
    ld.param.u64 	out_addr, [output];

    ld.s32          temp, [in_addr];
	cvt.sat.u32.s32	temp2, temp;
	cvt.s32.u32		temp3, temp2;
    st.s32          [out_addr], temp3;
	ret;
}


// ===== COMPILED SASS (sm_100) =====

	.target	sm_100

	.elftype	@"ET_EXEC"


//--------------------- .note.nv.tkinfo           --------------------------
	.section	.note.nv.tkinfo,"",@"SHT_NOTE"
	.sectionflags	@"SHF_NOTE_NV_TKINFO"
	.tkinfo
        /*0018*/ 	.word	0x00000002
        /*0030*/ 	.string	""
        /*0030*/ 	.string	"ptxas"
        /*0030*/ 	.string	"Cuda compilation tools, release 13.0, V13.0.88"
        /*0030*/ 	.string	"Build cuda_13.0.r13.0/compiler.36424714_0"
        /*0030*/ 	.string	"-arch sm_100 "



//--------------------- .note.nv.cuinfo           --------------------------
	.section	.note.nv.cuinfo,"",@"SHT_NOTE"
	.sectionflags	@"SHF_NOTE_NV_CUINFO"
        /*0018*/ 	.short	0x0002
        /*001a*/ 	.short	0x001e
        /*001c*/ 	.short	0x0082
	.zero		2


//--------------------- .nv.info                  --------------------------
	.section	.nv.info,"",@"SHT_CUDA_INFO"
	.align	4


	//----- nvinfo : EIATTR_REGCOUNT
	.align		4
        /*0000*/ 	.byte	0x04, 0x2f
        /*0002*/ 	.short	(.L_1 - .L_0)
	.align		4
.L_0:
        /*0004*/ 	.word	index@(cvt_sat_s_u)
        /*0008*/ 	.word	0x0000000a


	//----- nvinfo : EIATTR_FRAME_SIZE
	.align		4
.L_1:
        /*000c*/ 	.byte	0x04, 0x11
        /*000e*/ 	.short	(.L_3 - .L_2)
	.align		4
.L_2:
        /*0010*/ 	.word	index@(cvt_sat_s_u)
        /*0014*/ 	.word	0x00000000


	//----- nvinfo : EIATTR_MIN_STACK_SIZE
	.align		4
.L_3:
        /*0018*/ 	.byte	0x04, 0x12
        /*001a*/ 	.short	(.L_5 - .L_4)
	.align		4
.L_4:
        /*001c*/ 	.word	index@(cvt_sat_s_u)
        /*0020*/ 	.word	0x00000000
.L_5:


//--------------------- .nv.compat                --------------------------
	.section	.nv.compat,"",@"SHT_CUDA_COMPAT_INFO"
	.align	4
        /*0000*/ 	.byte	0x02, 0x09, 0x00, 0x00, 0x02, 0x02, 0x01, 0x00, 0x02, 0x05, 0x05, 0x00, 0x03, 0x07, 0x01, 0x01
        /*0010*/ 	.byte	0x02, 0x03, 0x00, 0x00, 0x02, 0x06, 0x01, 0x00, 0x04, 0x0b, 0x08, 0x00, 0x09, 0x00, 0x00, 0x00
        /*0020*/ 	.byte	0x00, 0x00, 0x00, 0x00


//--------------------- .nv.info.cvt_sat_s_u      --------------------------
	.section	.nv.info.cvt_sat_s_u,"",@"SHT_CUDA_INFO"
	.sectionflags	@""
	.align	4


	//----- nvinfo : EIATTR_CUDA_API_VERSION
	.align		4
        /*0000*/ 	.byte	0x04, 0x37
        /*0002*/ 	.short	(.L_7 - .L_6)
.L_6:
        /*0004*/ 	.word	0x00000082


	//----- nvinfo : EIATTR_KPARAM_INFO
	.align		4
.L_7:
        /*0008*/ 	.byte	0x04, 0x17
        /*000a*/ 	.short	(.L_9 - .L_8)
.L_8:
        /*000c*/ 	.word	0x00000000
        /*0010*/ 	.short	0x0001
        /*0012*/ 	.short	0x0008
        /*0014*/ 	.byte	0x00, 0xf0, 0x21, 0x00


	//----- nvinfo : EIATTR_KPARAM_INFO
	.align		4
.L_9:
        /*0018*/ 	.byte	0x04, 0x17
        /*001a*/ 	.short	(.L_11 - .L_10)
.L_10:
        /*001c*/ 	.word	0x00000000
        /*0020*/ 	.short	0x0000
        /*0022*/ 	.short	0x0000
        /*0024*/ 	.byte	0x00, 0xf0, 0x21, 0x00


	//----- nvinfo : EIATTR_SPARSE_MMA_MASK
	.align		4
.L_11:
        /*0028*/ 	.byte	0x03, 0x50
        /*002a*/ 	.short	0x0000


	//----- nvinfo : EIATTR_MAXREG_COUNT
	.align		4
        /*002c*/ 	.byte	0x03, 0x1b
        /*002e*/ 	.short	0x00ff


	//----- nvinfo : EIATTR_MERCURY_ISA_VERSION
	.align		4
        /*0030*/ 	.byte	0x03, 0x5f
        /*0032*/ 	.short	0x0101


	//----- nvinfo : EIATTR_VRC_CTA_INIT_COUNT
	.align		4
        /*0034*/ 	.byte	0x02, 0x4a
	.zero		1
	.zero		1


	//----- nvinfo : EIATTR_EXIT_INSTR_OFFSETS
	.align		4
        /*0038*/ 	.byte	0x04, 0x1c
        /*003a*/ 	.short	(.L_13 - .L_12)


	//   ....[0]....
.L_12:
        /*003c*/ 	.word	0x00000080


	//----- nvinfo : EIATTR_CBANK_PARAM_SIZE
	.align		4
.L_13:
        /*0040*/ 	.byte	0x03, 0x19
        /*0042*/ 	.short	0x0010


	//----- nvinfo : EIATTR_PARAM_CBANK
	.align		4
        /*0044*/ 	.byte	0x04, 0x0a
        /*0046*/ 	.short	(.L_15 - .L_14)
	.align		4
.L_14:
        /*0048*/ 	.word	index@(.nv.constant0.cvt_sat_s_u)
        /*004c*/ 	.short	0x0380
        /*004e*/ 	.short	0x0010


	//----- nvinfo : EIATTR_SW_WAR
	.align		4
.L_15:
        /*0050*/ 	.byte	0x04, 0x36
        /*0052*/ 	.short	(.L_17 - .L_16)
.L_16:
        /*0054*/ 	.word	0x00000008
.L_17:


//--------------------- .nv.callgraph             --------------------------
	.section	.nv.callgraph,"",@"SHT_CUDA_CALLGRAPH"
	.align	4
	.sectionentsize	8
	.align		4
        /*0000*/ 	.word	0x00000000
	.align		4
        /*0004*/ 	.word	0xffffffff
	.align		4
        /*0008*/ 	.word	0x00000000
	.align		4
        /*000c*/ 	.word	0xfffffffe
	.align		4
        /*0010*/ 	.word	0x00000000
	.align		4
        /*0014*/ 	.word	0xfffffffd
	.align		4
        /*0018*/ 	.word	0x00000000
	.align		4
        /*001c*/ 	.word	0xfffffffc


//--------------------- .text.cvt_sat_s_u         --------------------------
	.section	.text.cvt_sat_s_u,"ax",@progbits
	.align	128
        .global         cvt_sat_s_u
        .type           cvt_sat_s_u,@function
        .size           cvt_sat_s_u,(.L_x_1 - cvt_sat_s_u)
        .other          cvt_sat_s_u,@"STO_CUDA_ENTRY STV_DEFAULT"
cvt_sat_s_u:
.text.cvt_sat_s_u:
[----:B------:R-:W-:Y:S08]  /*0000*/  LDC R1, c[0x0][0x37c] ;  /* 0x0000df00ff017b82 */ /* 0x000ff00000000800 */
[----:B------:R-:W0:Y:S01]  /*0010*/  LDC.64 R2, c[0x0][0x380] ;  /* 0x0000e000ff027b82 */ /* 0x000e220000000a00 */
[----:B------:R-:W0:Y:S02]  /*0020*/  LDCU.64 UR4, c[0x0][0x358] ;  /* 0x00006b00ff0477ac */ /* 0x000e240008000a00 */
[----:B0-----:R-:W2:Y:S05]  /*0030*/  LD.E R2, desc[UR4][R2.64] ;  /* 0x0000000402027980 */ /* 0x001eaa000c101900 */
[----:B------:R-:W0:Y:S01]  /*0040*/  LDC.64 R4, c[0x0][0x388] ;  /* 0x0000e200ff047b82 */ /* 0x000e220000000a00 */
[----:B--2---:R-:W-:-:S04]  /*0050*/  ISETP.LT.AND P0, PT, R2, RZ, PT ;  /* 0x000000ff0200720c */ /* 0x004fc80003f01270 */
[----:B------:R-:W-:-:S05]  /*0060*/  SEL R7, R2, RZ, !P0 ;  /* 0x000000ff02077207 */ /* 0x000fca0004000000 */
[----:B0-----:R-:W-:Y:S01]  /*0070*/  ST.E desc[UR4][R4.64], R7 ;  /* 0x0000000704007985 */ /* 0x001fe2000c101904 */
[----:B------:R-:W-:Y:S05]  /*0080*/  EXIT ;  /* 0x000000000000794d */ /* 0x000fea0003800000 */
.L_x_0:
[----:B------:R-:W-:-:S00]  /*0090*/  BRA `(.L_x_0) ;  /* 0xfffffffc00fc7947 */ /* 0x000fc0000383ffff */
[----:B------:R-:W-:-:S00]  /*00a0*/  NOP ;  /* 0x0000000000007918 */ /* 0x000fc00000000000 */
        /* <DEDUP_REMOVED lines=13> */
.L_x_1:


//--------------------- .nv.shared.reserved.0     --------------------------
	.section	.nv.shared.reserved.0,"aw",@nobits
	.weak		__nv_reservedSMEM_offset_0_alias
	.size		__nv_reservedSMEM_offset_0_alias, 0, 64
	.other		__nv_reservedSMEM_offset_0_alias,@"STO_CUDA_RESERVED_SHARED STV_DEFAULT"
__nv_reservedSMEM_offset_0_alias:
	.zero		0
	.zero		64


//--------------------- .nv.constant0.cvt_sat_s_u --------------------------
	.section	.nv.constant0.cvt_sat_s_u,"a",@progbits
	.sectionflags	@""
	.align	4
.nv.constant0.cvt_sat_s_u:
	.zero		912


//--------------------- SYMBOLS --------------------------

	.type		.nv.reservedSmem.offset0,@object
	.size		.nv.reservedSmem.offset0,0x4
